//
// Generated by NVIDIA NVVM Compiler
//
// Compiler Build ID: CL-36424714
// Cuda compilation tools, release 13.0, V13.0.88
// Based on NVVM 20.0.0
//

.version 9.0
.target sm_100
.address_size 64

	// .globl	_Z23multiClassTestingKerneliiiiPfS_Pi

.visible .entry _Z23multiClassTestingKerneliiiiPfS_Pi(
	.param .u32 _Z23multiClassTestingKerneliiiiPfS_Pi_param_0,
	.param .u32 _Z23multiClassTestingKerneliiiiPfS_Pi_param_1,
	.param .u32 _Z23multiClassTestingKerneliiiiPfS_Pi_param_2,
	.param .u32 _Z23multiClassTestingKerneliiiiPfS_Pi_param_3,
	.param .u64 .ptr .align 1 _Z23multiClassTestingKerneliiiiPfS_Pi_param_4,
	.param .u64 .ptr .align 1 _Z23multiClassTestingKerneliiiiPfS_Pi_param_5,
	.param .u64 .ptr .align 1 _Z23multiClassTestingKerneliiiiPfS_Pi_param_6
)
{
	.reg .pred 	%p<42>;
	.reg .b16 	%rs<21>;
	.reg .b32 	%r<125>;
	.reg .b32 	%f<77>;
	.reg .b64 	%rd<23>;

	ld.param.u32 	%r46, [_Z23multiClassTestingKerneliiiiPfS_Pi_param_0];
	ld.param.u32 	%r47, [_Z23multiClassTestingKerneliiiiPfS_Pi_param_1];
	ld.param.u32 	%r48, [_Z23multiClassTestingKerneliiiiPfS_Pi_param_2];
	ld.param.u32 	%r49, [_Z23multiClassTestingKerneliiiiPfS_Pi_param_3];
	ld.param.u64 	%rd4, [_Z23multiClassTestingKerneliiiiPfS_Pi_param_4];
	ld.param.u64 	%rd5, [_Z23multiClassTestingKerneliiiiPfS_Pi_param_5];
	ld.param.u64 	%rd6, [_Z23multiClassTestingKerneliiiiPfS_Pi_param_6];
	cvta.to.global.u64 	%rd1, %rd5;
	cvta.to.global.u64 	%rd2, %rd4;
	cvta.to.global.u64 	%rd3, %rd6;
	mov.u32 	%r1, %ctaid.x;
	mul.lo.s32 	%r2, %r49, %r1;
	min.s32 	%r50, %r48, %r47;
	setp.lt.s32 	%p1, %r50, 1;
	@%p1 bra 	$L__BB0_17;
	mov.b32 	%r103, 0;
	mov.b16 	%rs19, 0;
	mov.u16 	%rs20, %rs19;
$L__BB0_2:
	mul.lo.s32 	%r4, %r47, %r103;
	add.s32 	%r115, %r2, %r4;
	add.s32 	%r54, %r115, %r47;
	add.s32 	%r55, %r115, 1;
	max.s32 	%r5, %r54, %r55;
	sub.s32 	%r7, %r5, %r115;
	sub.s32 	%r56, %r115, %r5;
	setp.gt.u32 	%p2, %r56, -8;
	mov.f32 	%f73, 0f00000000;
	mov.b32 	%r124, -1;
	mov.u32 	%r123, %r124;
	mov.f32 	%f74, %f73;
	@%p2 bra 	$L__BB0_6;
	add.s32 	%r58, %r2, %r4;
	add.s32 	%r105, %r58, 3;
	and.b32  	%r59, %r7, -8;
	neg.s32 	%r104, %r59;
	mov.f32 	%f73, 0f00000000;
	mov.b32 	%r124, -1;
$L__BB0_4:
	.pragma "nounroll";
	add.s32 	%r60, %r105, -3;
	mul.wide.s32 	%rd7, %r60, 4;
	add.s64 	%rd8, %rd2, %rd7;
	ld.global.f32 	%f17, [%rd8];
	add.s64 	%rd9, %rd1, %rd7;
	ld.global.f32 	%f18, [%rd9];
	setp.gt.f32 	%p3, %f17, %f74;
	selp.f32 	%f19, %f17, %f74, %p3;
	selp.b32 	%r61, %r60, %r123, %p3;
	setp.gt.f32 	%p4, %f18, %f73;
	selp.f32 	%f20, %f18, %f73, %p4;
	selp.b32 	%r62, %r60, %r124, %p4;
	add.s32 	%r63, %r105, -2;
	ld.global.f32 	%f21, [%rd8+4];
	ld.global.f32 	%f22, [%rd9+4];
	setp.gt.f32 	%p5, %f21, %f19;
	selp.f32 	%f23, %f21, %f19, %p5;
	selp.b32 	%r64, %r63, %r61, %p5;
	setp.gt.f32 	%p6, %f22, %f20;
	selp.f32 	%f24, %f22, %f20, %p6;
	selp.b32 	%r65, %r63, %r62, %p6;
	add.s32 	%r66, %r105, -1;
	ld.global.f32 	%f25, [%rd8+8];
	ld.global.f32 	%f26, [%rd9+8];
	setp.gt.f32 	%p7, %f25, %f23;
	selp.f32 	%f27, %f25, %f23, %p7;
	selp.b32 	%r67, %r66, %r64, %p7;
	setp.gt.f32 	%p8, %f26, %f24;
	selp.f32 	%f28, %f26, %f24, %p8;
	selp.b32 	%r68, %r66, %r65, %p8;
	add.s32 	%r69, %r105, 4;
	ld.global.f32 	%f29, [%rd8+12];
	ld.global.f32 	%f30, [%rd9+12];
	setp.gt.f32 	%p9, %f29, %f27;
	selp.f32 	%f31, %f29, %f27, %p9;
	selp.b32 	%r70, %r105, %r67, %p9;
	setp.gt.f32 	%p10, %f30, %f28;
	selp.f32 	%f32, %f30, %f28, %p10;
	selp.b32 	%r71, %r105, %r68, %p10;
	add.s32 	%r72, %r105, 1;
	ld.global.f32 	%f33, [%rd8+16];
	ld.global.f32 	%f34, [%rd9+16];
	setp.gt.f32 	%p11, %f33, %f31;
	selp.f32 	%f35, %f33, %f31, %p11;
	selp.b32 	%r73, %r72, %r70, %p11;
	setp.gt.f32 	%p12, %f34, %f32;
	selp.f32 	%f36, %f34, %f32, %p12;
	selp.b32 	%r74, %r72, %r71, %p12;
	add.s32 	%r75, %r105, 2;
	ld.global.f32 	%f37, [%rd8+20];
	ld.global.f32 	%f38, [%rd9+20];
	setp.gt.f32 	%p13, %f37, %f35;
	selp.f32 	%f39, %f37, %f35, %p13;
	selp.b32 	%r76, %r75, %r73, %p13;
	setp.gt.f32 	%p14, %f38, %f36;
	selp.f32 	%f40, %f38, %f36, %p14;
	selp.b32 	%r77, %r75, %r74, %p14;
	add.s32 	%r78, %r105, 3;
	ld.global.f32 	%f41, [%rd8+24];
	ld.global.f32 	%f42, [%rd9+24];
	setp.gt.f32 	%p15, %f41, %f39;
	selp.f32 	%f43, %f41, %f39, %p15;
	selp.b32 	%r79, %r78, %r76, %p15;
	setp.gt.f32 	%p16, %f42, %f40;
	selp.f32 	%f44, %f42, %f40, %p16;
	selp.b32 	%r80, %r78, %r77, %p16;
	ld.global.f32 	%f45, [%rd8+28];
	ld.global.f32 	%f46, [%rd9+28];
	setp.gt.f32 	%p17, %f45, %f43;
	selp.f32 	%f74, %f45, %f43, %p17;
	selp.b32 	%r123, %r69, %r79, %p17;
	setp.gt.f32 	%p18, %f46, %f44;
	selp.f32 	%f73, %f46, %f44, %p18;
	selp.b32 	%r124, %r69, %r80, %p18;
	add.s32 	%r105, %r105, 8;
	add.s32 	%r104, %r104, 8;
	setp.eq.s32 	%p19, %r104, 0;
	@%p19 bra 	$L__BB0_5;
	bra.uni 	$L__BB0_4;
$L__BB0_5:
	add.s32 	%r115, %r105, -3;
$L__BB0_6:
	and.b32  	%r81, %r7, 7;
	setp.eq.s32 	%p20, %r81, 0;
	@%p20 bra 	$L__BB0_14;
	cvt.u16.u32 	%rs8, %r5;
	cvt.u16.u32 	%rs9, %r47;
	cvt.u16.u32 	%rs10, %r2;
	mad.lo.s16 	%rs11, %rs20, %rs9, %rs10;
	sub.s16 	%rs12, %rs8, %rs11;
	cvt.u32.u16 	%r83, %rs12;
	and.b32  	%r25, %r83, 7;
	add.s32 	%r84, %r25, -1;
	setp.lt.u32 	%p21, %r84, 3;
	@%p21 bra 	$L__BB0_9;
	mul.wide.s32 	%rd10, %r115, 4;
	add.s64 	%rd11, %rd2, %rd10;
	ld.global.f32 	%f47, [%rd11];
	add.s64 	%rd12, %rd1, %rd10;
	ld.global.f32 	%f48, [%rd12];
	setp.gt.f32 	%p22, %f47, %f74;
	selp.f32 	%f49, %f47, %f74, %p22;
	selp.b32 	%r85, %r115, %r123, %p22;
	setp.gt.f32 	%p23, %f48, %f73;
	selp.f32 	%f50, %f48, %f73, %p23;
	selp.b32 	%r86, %r115, %r124, %p23;
	add.s32 	%r87, %r115, 1;
	ld.global.f32 	%f51, [%rd11+4];
	ld.global.f32 	%f52, [%rd12+4];
	setp.gt.f32 	%p24, %f51, %f49;
	selp.f32 	%f53, %f51, %f49, %p24;
	selp.b32 	%r88, %r87, %r85, %p24;
	setp.gt.f32 	%p25, %f52, %f50;
	selp.f32 	%f54, %f52, %f50, %p25;
	selp.b32 	%r89, %r87, %r86, %p25;
	add.s32 	%r90, %r115, 2;
	ld.global.f32 	%f55, [%rd11+8];
	ld.global.f32 	%f56, [%rd12+8];
	setp.gt.f32 	%p26, %f55, %f53;
	selp.f32 	%f57, %f55, %f53, %p26;
	selp.b32 	%r91, %r90, %r88, %p26;
	setp.gt.f32 	%p27, %f56, %f54;
	selp.f32 	%f58, %f56, %f54, %p27;
	selp.b32 	%r92, %r90, %r89, %p27;
	add.s32 	%r93, %r115, 3;
	ld.global.f32 	%f59, [%rd11+12];
	ld.global.f32 	%f60, [%rd12+12];
	setp.gt.f32 	%p28, %f59, %f57;
	selp.f32 	%f74, %f59, %f57, %p28;
	selp.b32 	%r123, %r93, %r91, %p28;
	setp.gt.f32 	%p29, %f60, %f58;
	selp.f32 	%f73, %f60, %f58, %p29;
	selp.b32 	%r124, %r93, %r92, %p29;
	add.s32 	%r115, %r115, 4;
$L__BB0_9:
	and.b32  	%r94, %r25, 3;
	setp.eq.s32 	%p30, %r94, 0;
	@%p30 bra 	$L__BB0_14;
	mad.lo.s16 	%rs16, %rs19, %rs9, %rs10;
	sub.s16 	%rs5, %rs8, %rs16;
	and.b16  	%rs17, %rs5, 3;
	setp.eq.s16 	%p31, %rs17, 1;
	@%p31 bra 	$L__BB0_12;
	mul.wide.s32 	%rd13, %r115, 4;
	add.s64 	%rd14, %rd2, %rd13;
	ld.global.f32 	%f61, [%rd14];
	add.s64 	%rd15, %rd1, %rd13;
	ld.global.f32 	%f62, [%rd15];
	setp.gt.f32 	%p32, %f61, %f74;
	selp.f32 	%f63, %f61, %f74, %p32;
	selp.b32 	%r96, %r115, %r123, %p32;
	setp.gt.f32 	%p33, %f62, %f73;
	selp.f32 	%f64, %f62, %f73, %p33;
	selp.b32 	%r97, %r115, %r124, %p33;
	add.s32 	%r98, %r115, 1;
	ld.global.f32 	%f65, [%rd14+4];
	ld.global.f32 	%f66, [%rd15+4];
	setp.gt.f32 	%p34, %f65, %f63;
	selp.f32 	%f74, %f65, %f63, %p34;
	selp.b32 	%r123, %r98, %r96, %p34;
	setp.gt.f32 	%p35, %f66, %f64;
	selp.f32 	%f73, %f66, %f64, %p35;
	selp.b32 	%r124, %r98, %r97, %p35;
	add.s32 	%r115, %r115, 2;
$L__BB0_12:
	and.b16  	%rs18, %rs5, 1;
	setp.eq.b16 	%p36, %rs18, 1;
	not.pred 	%p37, %p36;
	@%p37 bra 	$L__BB0_14;
	mul.wide.s32 	%rd16, %r115, 4;
	add.s64 	%rd17, %rd2, %rd16;
	ld.global.f32 	%f67, [%rd17];
	add.s64 	%rd18, %rd1, %rd16;
	ld.global.f32 	%f68, [%rd18];
	setp.gt.f32 	%p38, %f67, %f74;
	selp.b32 	%r123, %r115, %r123, %p38;
	setp.gt.f32 	%p39, %f68, %f73;
	selp.b32 	%r124, %r115, %r124, %p39;
$L__BB0_14:
	setp.eq.s32 	%p40, %r123, %r124;
	@%p40 bra 	$L__BB0_16;
	add.s32 	%r99, %r46, %r1;
	mul.wide.s32 	%rd19, %r99, 4;
	add.s64 	%rd20, %rd3, %rd19;
	mov.b32 	%r100, 0;
	st.global.u32 	[%rd20], %r100;
	bra.uni 	$L__BB0_18;
$L__BB0_16:
	add.s32 	%r103, %r103, 1;
	setp.eq.s32 	%p41, %r103, %r48;
	add.s16 	%rs20, %rs20, 1;
	add.s16 	%rs19, %rs19, 1;
	@%p41 bra 	$L__BB0_17;
	bra.uni 	$L__BB0_2;
$L__BB0_17:
	add.s32 	%r101, %r46, %r1;
	mul.wide.s32 	%rd21, %r101, 4;
	add.s64 	%rd22, %rd3, %rd21;
	mov.b32 	%r102, 1;
	st.global.u32 	[%rd22], %r102;
$L__BB0_18:
	ret;

}


// ===== COMPILED SASS (sm_100) =====

	.target	sm_100

	.elftype	@"ET_EXEC"


//--------------------- .note.nv.tkinfo           --------------------------
	.section	.note.nv.tkinfo,"",@"SHT_NOTE"
	.sectionflags	@"SHF_NOTE_NV_TKINFO"
	.tkinfo
        /*0018*/ 	.word	0x00000002
        /*0030*/ 	.string	""
        /*0030*/ 	.string	"ptxas"
        /*0030*/ 	.string	"Cuda compilation tools, release 13.0, V13.0.88"
        /*0030*/ 	.string	"Build cuda_13.0.r13.0/compiler.36424714_0"
        /*0030*/ 	.string	"-arch sm_100 -m 64 "



//--------------------- .note.nv.cuinfo           --------------------------
	.section	.note.nv.cuinfo,"",@"SHT_NOTE"
	.sectionflags	@"SHF_NOTE_NV_CUINFO"
        /*0018*/ 	.short	0x0002
        /*001a*/ 	.short	0x0064
        /*001c*/ 	.short	0x0082
	.zero		2


//--------------------- .nv.info                  --------------------------
	.section	.nv.info,"",@"SHT_CUDA_INFO"
	.align	4


	//----- nvinfo : EIATTR_REGCOUNT
	.align		4
        /*0000*/ 	.byte	0x04, 0x2f
        /*0002*/ 	.short	(.L_1 - .L_0)
	.align		4
.L_0:
        /*0004*/ 	.word	index@(_Z23multiClassTestingKerneliiiiPfS_Pi)
        /*0008*/ 	.word	0x00000020


	//----- nvinfo : EIATTR_FRAME_SIZE
	.align		4
.L_1:
        /*000c*/ 	.byte	0x04, 0x11
        /*000e*/ 	.short	(.L_3 - .L_2)
	.align		4
.L_2:
        /*0010*/ 	.word	index@(_Z23multiClassTestingKerneliiiiPfS_Pi)
        /*0014*/ 	.word	0x00000000


	//----- nvinfo : EIATTR_MIN_STACK_SIZE
	.align		4
.L_3:
        /*0018*/ 	.byte	0x04, 0x12
        /*001a*/ 	.short	(.L_5 - .L_4)
	.align		4
.L_4:
        /*001c*/ 	.word	index@(_Z23multiClassTestingKerneliiiiPfS_Pi)
        /*0020*/ 	.word	0x00000000
.L_5:


//--------------------- .nv.compat                --------------------------
	.section	.nv.compat,"",@"SHT_CUDA_COMPAT_INFO"
	.align	4
        /*0000*/ 	.byte	0x02, 0x09, 0x00, 0x00, 0x02, 0x02, 0x01, 0x00, 0x02, 0x05, 0x05, 0x00, 0x03, 0x07, 0x01, 0x01
        /*0010*/ 	.byte	0x02, 0x03, 0x00, 0x00, 0x02, 0x06, 0x01, 0x00, 0x04, 0x0b, 0x08, 0x00, 0x09, 0x00, 0x00, 0x00
        /*0020*/ 	.byte	0x00, 0x00, 0x00, 0x00


//--------------------- .nv.info._Z23multiClassTestingKerneliiiiPfS_Pi --------------------------
	.section	.nv.info._Z23multiClassTestingKerneliiiiPfS_Pi,"",@"SHT_CUDA_INFO"
	.sectionflags	@""
	.align	4


	//----- nvinfo : EIATTR_CUDA_API_VERSION
	.align		4
        /*0000*/ 	.byte	0x04, 0x37
        /*0002*/ 	.short	(.L_7 - .L_6)
.L_6:
        /*0004*/ 	.word	0x00000082


	//----- nvinfo : EIATTR_KPARAM_INFO
	.align		4
.L_7:
        /*0008*/ 	.byte	0x04, 0x17
        /*000a*/ 	.short	(.L_9 - .L_8)
.L_8:
        /*000c*/ 	.word	0x00000000
        /*0010*/ 	.short	0x0006
        /*0012*/ 	.short	0x0020
        /*0014*/ 	.byte	0x00, 0xf5, 0x21, 0x00


	//----- nvinfo : EIATTR_KPARAM_INFO
	.align		4
.L_9:
        /*0018*/ 	.byte	0x04, 0x17
        /*001a*/ 	.short	(.L_11 - .L_10)
.L_10:
        /*001c*/ 	.word	0x00000000
        /*0020*/ 	.short	0x0005
        /*0022*/ 	.short	0x0018
        /*0024*/ 	.byte	0x00, 0xf5, 0x21, 0x00


	//----- nvinfo : EIATTR_KPARAM_INFO
	.align		4
.L_11:
        /*0028*/ 	.byte	0x04, 0x17
        /*002a*/ 	.short	(.L_13 - .L_12)
.L_12:
        /*002c*/ 	.word	0x00000000
        /*0030*/ 	.short	0x0004
        /*0032*/ 	.short	0x0010
        /*0034*/ 	.byte	0x00, 0xf5, 0x21, 0x00


	//----- nvinfo : EIATTR_KPARAM_INFO
	.align		4
.L_13:
        /*0038*/ 	.byte	0x04, 0x17
        /*003a*/ 	.short	(.L_15 - .L_14)
.L_14:
        /*003c*/ 	.word	0x00000000
        /*0040*/ 	.short	0x0003
        /*0042*/ 	.short	0x000c
        /*0044*/ 	.byte	0x00, 0xf0, 0x11, 0x00


	//----- nvinfo : EIATTR_KPARAM_INFO
	.align		4
.L_15:
        /*0048*/ 	.byte	0x04, 0x17
        /*004a*/ 	.short	(.L_17 - .L_16)
.L_16:
        /*004c*/ 	.word	0x00000000
        /*0050*/ 	.short	0x0002
        /*0052*/ 	.short	0x0008
        /*0054*/ 	.byte	0x00, 0xf0, 0x11, 0x00


	//----- nvinfo : EIATTR_KPARAM_INFO
	.align		4
.L_17:
        /*0058*/ 	.byte	0x04, 0x17
        /*005a*/ 	.short	(.L_19 - .L_18)
.L_18:
        /*005c*/ 	.word	0x00000000
        /*0060*/ 	.short	0x0001
        /*0062*/ 	.short	0x0004
        /*0064*/ 	.byte	0x00, 0xf0, 0x11, 0x00


	//----- nvinfo : EIATTR_KPARAM_INFO
	.align		4
.L_19:
        /*0068*/ 	.byte	0x04, 0x17
        /*006a*/ 	.short	(.L_21 - .L_20)
.L_20:
        /*006c*/ 	.word	0x00000000
        /*0070*/ 	.short	0x0000
        /*0072*/ 	.short	0x0000
        /*0074*/ 	.byte	0x00, 0xf0, 0x11, 0x00


	//----- nvinfo : EIATTR_SPARSE_MMA_MASK
	.align		4
.L_21:
        /*0078*/ 	.byte	0x03, 0x50
        /*007a*/ 	.short	0x0000


	//----- nvinfo : EIATTR_MAXREG_COUNT
	.align		4
        /*007c*/ 	.byte	0x03, 0x1b
        /*007e*/ 	.short	0x00ff


	//----- nvinfo : EIATTR_MERCURY_ISA_VERSION
	.align		4
        /*0080*/ 	.byte	0x03, 0x5f
        /*0082*/ 	.short	0x0101


	//----- nvinfo : EIATTR_VRC_CTA_INIT_COUNT
	.align		4
        /*0084*/ 	.byte	0x02, 0x4a
	.zero		1
	.zero		1


	//----- nvinfo : EIATTR_EXIT_INSTR_OFFSETS
	.align		4
        /*0088*/ 	.byte	0x04, 0x1c
        /*008a*/ 	.short	(.L_23 - .L_22)


	//   ....[0]....
.L_22:
        /*008c*/ 	.word	0x00000d90


	//   ....[1]....
        /*0090*/ 	.word	0x00000df0


	//----- nvinfo : EIATTR_CBANK_PARAM_SIZE
	.align		4
.L_23:
        /*0094*/ 	.byte	0x03, 0x19
        /*0096*/ 	.short	0x0028


	//----- nvinfo : EIATTR_PARAM_CBANK
	.align		4
        /*0098*/ 	.byte	0x04, 0x0a
        /*009a*/ 	.short	(.L_25 - .L_24)
	.align		4
.L_24:
        /*009c*/ 	.word	index@(.nv.constant0._Z23multiClassTestingKerneliiiiPfS_Pi)
        /*00a0*/ 	.short	0x0380
        /*00a2*/ 	.short	0x0028


	//----- nvinfo : EIATTR_SW_WAR
	.align		4
.L_25:
        /*00a4*/ 	.byte	0x04, 0x36
        /*00a6*/ 	.short	(.L_27 - .L_26)
.L_26:
        /*00a8*/ 	.word	0x00000008
.L_27:


//--------------------- .nv.callgraph             --------------------------
	.section	.nv.callgraph,"",@"SHT_CUDA_CALLGRAPH"
	.align	4
	.sectionentsize	8
	.align		4
        /*0000*/ 	.word	0x00000000
	.align		4
        /*0004*/ 	.word	0xffffffff
	.align		4
        /*0008*/ 	.word	0x00000000
	.align		4
        /*000c*/ 	.word	0xfffffffe
	.align		4
        /*0010*/ 	.word	0x00000000
	.align		4
        /*0014*/ 	.word	0xfffffffd
	.align		4
        /*0018*/ 	.word	0x00000000
	.align		4
        /*001c*/ 	.word	0xfffffffc


//--------------------- .text._Z23multiClassTestingKerneliiiiPfS_Pi --------------------------
	.section	.text._Z23multiClassTestingKerneliiiiPfS_Pi,"ax",@progbits
	.align	128
        .global         _Z23multiClassTestingKerneliiiiPfS_Pi
        .type           _Z23multiClassTestingKerneliiiiPfS_Pi,@function
        .size           _Z23multiClassTestingKerneliiiiPfS_Pi,(.L_x_8 - _Z23multiClassTestingKerneliiiiPfS_Pi)
        .other          _Z23multiClassTestingKerneliiiiPfS_Pi,@"STO_CUDA_ENTRY STV_DEFAULT"
_Z23multiClassTestingKerneliiiiPfS_Pi:
.text._Z23multiClassTestingKerneliiiiPfS_Pi:
[----:B------:R-:W-:Y:S01]  /*0000*/  LDC R1, c[0x0][0x37c] ;  /* 0x0000df00ff017b82 */ /* 0x000fe20000000800 */
[----:B------:R-:W0:Y:S07]  /*0010*/  LDCU UR6, c[0x0][0x384] ;  /* 0x00007080ff0677ac */ /* 0x000e2e0008000800 */
[----:B------:R-:W1:Y:S01]  /*0020*/  S2UR UR7, SR_CTAID.X ;  /* 0x00000000000779c3 */ /* 0x000e620000002500 */
[----:B------:R-:W0:Y:S01]  /*0030*/  LDCU.64 UR4, c[0x0][0x388] ;  /* 0x00007100ff0477ac */ /* 0x000e220008000a00 */
[----:B------:R-:W2:Y:S01]  /*0040*/  LDCU.64 UR8, c[0x0][0x358] ;  /* 0x00006b00ff0877ac */ /* 0x000ea20008000a00 */
[----:B0-----:R-:W-:-:S04]  /*0050*/  UISETP.LT.AND UP0, UPT, UR4, UR6, UPT ;  /* 0x000000060400728c */ /* 0x001fc8000bf01270 */
[----:B------:R-:W-:-:S04]  /*0060*/  USEL UR4, UR4, UR6, UP0 ;  /* 0x0000000604047287 */ /* 0x000fc80008000000 */
[----:B------:R-:W-:-:S09]  /*0070*/  UISETP.GE.AND UP0, UPT, UR4, 0x1, UPT ;  /* 0x000000010400788c */ /* 0x000fd2000bf06270 */
[----:B-12---:R-:W-:Y:S05]  /*0080*/  BRA.U !UP0, `(.L_x_0) ;  /* 0x0000000d08287547 */ /* 0x006fea000b800000 */
[----:B------:R-:W-:Y:S01]  /*0090*/  IMAD.MOV.U32 R12, RZ, RZ, RZ ;  /* 0x000000ffff0c7224 */ /* 0x000fe200078e00ff */
[----:B------:R-:W-:Y:S01]  /*00a0*/  PRMT R11, RZ, 0x7610, R11 ;  /* 0x00007610ff0b7816 */ /* 0x000fe2000000000b */
[----:B------:R-:W-:Y:S01]  /*00b0*/  UIMAD UR4, UR7, UR5, URZ ;  /* 0x00000005070472a4 */ /* 0x000fe2000f8e02ff */
[----:B------:R-:W-:-:S11]  /*00c0*/  PRMT R10, RZ, 0x7610, R10 ;  /* 0x00007610ff0a7816 */ /* 0x000fd6000000000a */
.L_x_6:
[----:B------:R-:W0:Y:S01]  /*00d0*/  LDC R3, c[0x0][0x384] ;  /* 0x0000e100ff037b82 */ /* 0x000e220000000800 */
[----:B------:R-:W-:Y:S02]  /*00e0*/  IMAD.MOV.U32 R18, RZ, RZ, RZ ;  /* 0x000000ffff127224 */ /* 0x000fe400078e00ff */
[----:B------:R-:W-:Y:S02]  /*00f0*/  IMAD.MOV.U32 R13, RZ, RZ, -0x1 ;  /* 0xffffffffff0d7424 */ /* 0x000fe400078e00ff */
[----:B------:R-:W-:Y:S02]  /*0100*/  IMAD.MOV.U32 R14, RZ, RZ, -0x1 ;  /* 0xffffffffff0e7424 */ /* 0x000fe400078e00ff */
[----:B------:R-:W-:Y:S02]  /*0110*/  IMAD.MOV.U32 R26, RZ, RZ, RZ ;  /* 0x000000ffff1a7224 */ /* 0x000fe400078e00ff */
[----:B0-----:R-:W-:-:S04]  /*0120*/  IMAD R15, R12, R3, UR4 ;  /* 0x000000040c0f7e24 */ /* 0x001fc8000f8e0203 */
[----:B------:R-:W-:-:S05]  /*0130*/  VIADD R0, R15, 0x1 ;  /* 0x000000010f007836 */ /* 0x000fca0000000000 */
[----:B------:R-:W-:-:S05]  /*0140*/  VIADDMNMX R0, R15, R3, R0, !PT ;  /* 0x000000030f007246 */ /* 0x000fca0007800100 */
[----:B------:R-:W-:Y:S02]  /*0150*/  IMAD.IADD R2, R15, 0x1, -R0 ;  /* 0x000000010f027824 */ /* 0x000fe400078e0a00 */
[----:B------:R-:W-:-:S03]  /*0160*/  IMAD.IADD R28, R0, 0x1, -R15 ;  /* 0x00000001001c7824 */ /* 0x000fc600078e0a0f */
[----:B------:R-:W-:-:S13]  /*0170*/  ISETP.GT.U32.AND P0, PT, R2, -0x8, PT ;  /* 0xfffffff80200780c */ /* 0x000fda0003f04070 */
[----:B------:R-:W-:Y:S05]  /*0180*/  @P0 BRA `(.L_x_1) ;  /* 0x0000000400480947 */ /* 0x000fea0003800000 */
[----:B------:R-:W0:Y:S01]  /*0190*/  LDC.64 R2, c[0x0][0x390] ;  /* 0x0000e400ff027b82 */ /* 0x000e220000000a00 */
[----:B------:R-:W-:Y:S01]  /*01a0*/  LOP3.LUT R16, R28, 0xfffffff8, RZ, 0xc0, !PT ;  /* 0xfffffff81c107812 */ /* 0x000fe200078ec0ff */
[----:B------:R-:W-:Y:S02]  /*01b0*/  VIADD R15, R15, 0x3 ;  /* 0x000000030f0f7836 */ /* 0x000fe40000000000 */
[----:B------:R-:W-:Y:S02]  /*01c0*/  IMAD.MOV.U32 R18, RZ, RZ, RZ ;  /* 0x000000ffff127224 */ /* 0x000fe400078e00ff */
[----:B------:R-:W-:Y:S02]  /*01d0*/  IMAD.MOV.U32 R13, RZ, RZ, -0x1 ;  /* 0xffffffffff0d7424 */ /* 0x000fe400078e00ff */
[----:B------:R-:W1:Y:S01]  /*01e0*/  LDC.64 R4, c[0x0][0x398] ;  /* 0x0000e600ff047b82 */ /* 0x000e620000000a00 */
[----:B------:R-:W-:-:S07]  /*01f0*/  IMAD.MOV R16, RZ, RZ, -R16 ;  /* 0x000000ffff107224 */ /* 0x000fce00078e0a10 */
.L_x_2:
[----:B------:R-:W-:-:S04]  /*0200*/  VIADD R17, R15, 0xfffffffd ;  /* 0xfffffffd0f117836 */ /* 0x000fc80000000000 */
[----:B0-----:R-:W-:-:S04]  /*0210*/  IMAD.WIDE R8, R17, 0x4, R2 ;  /* 0x0000000411087825 */ /* 0x001fc800078e0202 */
[----:B-1----:R-:W-:Y:S01]  /*0220*/  IMAD.WIDE R6, R17, 0x4, R4 ;  /* 0x0000000411067825 */ /* 0x002fe200078e0204 */
[----:B------:R-:W2:Y:S04]  /*0230*/  LDG.E R23, desc[UR8][R8.64] ;  /* 0x0000000808177981 */ /* 0x000ea8000c1e1900 */
[----:B------:R-:W3:Y:S04]  /*0240*/  LDG.E R25, desc[UR8][R6.64] ;  /* 0x0000000806197981 */ /* 0x000ee8000c1e1900 */
[----:B------:R-:W4:Y:S04]  /*0250*/  LDG.E R20, desc[UR8][R8.64+0x4] ;  /* 0x0000040808147981 */ /* 0x000f28000c1e1900 */
[----:B------:R-:W5:Y:S04]  /*0260*/  LDG.E R19, desc[UR8][R6.64+0x4] ;  /* 0x0000040806137981 */ /* 0x000f68000c1e1900 */
[----:B------:R-:W5:Y:S04]  /*0270*/  LDG.E R21, desc[UR8][R8.64+0x8] ;  /* 0x0000080808157981 */ /* 0x000f68000c1e1900 */
[----:B------:R-:W5:Y:S04]  /*0280*/  LDG.E R22, desc[UR8][R6.64+0x8] ;  /* 0x0000080806167981 */ /* 0x000f68000c1e1900 */
[----:B------:R-:W5:Y:S04]  /*0290*/  LDG.E R24, desc[UR8][R8.64+0xc] ;  /* 0x00000c0808187981 */ /* 0x000f68000c1e1900 */
[----:B------:R-:W5:Y:S01]  /*02a0*/  LDG.E R29, desc[UR8][R6.64+0x1c] ;  /* 0x00001c08061d7981 */ /* 0x000f62000c1e1900 */
[----:B--2---:R-:W-:-:S02]  /*02b0*/  FSETP.GT.AND P3, PT, R23, R26, PT ;  /* 0x0000001a1700720b */ /* 0x004fc40003f64000 */
[----:B---3--:R-:W-:Y:S02]  /*02c0*/  FSETP.GT.AND P1, PT, R25, R18, PT ;  /* 0x000000121900720b */ /* 0x008fe40003f24000 */
[----:B------:R-:W-:Y:S02]  /*02d0*/  FSEL R23, R23, R26, P3 ;  /* 0x0000001a17177208 */ /* 0x000fe40001800000 */
[----:B------:R-:W-:Y:S02]  /*02e0*/  FSEL R26, R25, R18, P1 ;  /* 0x00000012191a7208 */ /* 0x000fe40000800000 */
[----:B------:R-:W2:Y:S01]  /*02f0*/  LDG.E R18, desc[UR8][R6.64+0xc] ;  /* 0x00000c0806127981 */ /* 0x000ea2000c1e1900 */
[CC--:B----4-:R-:W-:Y:S02]  /*0300*/  FSETP.GT.AND P2, PT, R20.reuse, R23.reuse, PT ;  /* 0x000000171400720b */ /* 0x0d0fe40003f44000 */
[----:B-----5:R-:W-:Y:S02]  /*0310*/  FSETP.GT.AND P6, PT, R19, R26, PT ;  /* 0x0000001a1300720b */ /* 0x020fe40003fc4000 */
[----:B------:R-:W-:-:S02]  /*0320*/  FSEL R23, R20, R23, P2 ;  /* 0x0000001714177208 */ /* 0x000fc40001000000 */
[----:B------:R-:W-:Y:S01]  /*0330*/  FSEL R25, R19, R26, P6 ;  /* 0x0000001a13197208 */ /* 0x000fe20003000000 */
[----:B------:R-:W3:Y:S01]  /*0340*/  LDG.E R20, desc[UR8][R6.64+0x10] ;  /* 0x0000100806147981 */ /* 0x000ee2000c1e1900 */
[C---:B------:R-:W-:Y:S02]  /*0350*/  FSETP.GT.AND P5, PT, R21.reuse, R23, PT ;  /* 0x000000171500720b */ /* 0x040fe40003fa4000 */
[C---:B------:R-:W-:Y:S01]  /*0360*/  FSETP.GT.AND P4, PT, R22.reuse, R25, PT ;  /* 0x000000191600720b */ /* 0x040fe20003f84000 */
[----:B------:R-:W4:Y:S01]  /*0370*/  LDG.E R19, desc[UR8][R8.64+0x10] ;  /* 0x0000100808137981 */ /* 0x000f22000c1e1900 */
[----:B------:R-:W-:Y:S02]  /*0380*/  FSEL R27, R21, R23, P5 ;  /* 0x00000017151b7208 */ /* 0x000fe40002800000 */
[----:B------:R-:W-:Y:S01]  /*0390*/  FSEL R21, R22, R25, P4 ;  /* 0x0000001916157208 */ /* 0x000fe20002000000 */
[----:B------:R-:W5:Y:S01]  /*03a0*/  LDG.E R23, desc[UR8][R8.64+0x14] ;  /* 0x0000140808177981 */ /* 0x000f62000c1e1900 */
[----:B------:R-:W-:-:S03]  /*03b0*/  FSETP.GT.AND P0, PT, R24, R27, PT ;  /* 0x0000001b1800720b */ /* 0x000fc60003f04000 */
[----:B------:R-:W5:Y:S01]  /*03c0*/  LDG.E R22, desc[UR8][R6.64+0x14] ;  /* 0x0000140806167981 */ /* 0x000f62000c1e1900 */
[----:B------:R-:W-:-:S03]  /*03d0*/  FSEL R24, R24, R27, P0 ;  /* 0x0000001b18187208 */ /* 0x000fc60000000000 */
[----:B------:R0:W5:Y:S04]  /*03e0*/  LDG.E R27, desc[UR8][R6.64+0x18] ;  /* 0x00001808061b7981 */ /* 0x000168000c1e1900 */
[----:B------:R-:W5:Y:S04]  /*03f0*/  LDG.E R25, desc[UR8][R8.64+0x18] ;  /* 0x0000180808197981 */ /* 0x000f68000c1e1900 */
[----:B------:R1:W5:Y:S01]  /*0400*/  LDG.E R26, desc[UR8][R8.64+0x1c] ;  /* 0x00001c08081a7981 */ /* 0x000362000c1e1900 */
[----:B0-----:R-:W-:Y:S01]  /*0410*/  SEL R7, R17, R14, P3 ;  /* 0x0000000e11077207 */ /* 0x001fe20001800000 */
[----:B------:R-:W-:-:S02]  /*0420*/  VIADD R14, R15, 0xfffffffe ;  /* 0xfffffffe0f0e7836 */ /* 0x000fc40000000000 */
[C---:B-1----:R-:W-:Y:S02]  /*0430*/  VIADD R9, R15.reuse, 0xffffffff ;  /* 0xffffffff0f097836 */ /* 0x042fe40000000000 */
[C---:B------:R-:W-:Y:S02]  /*0440*/  VIADD R6, R15.reuse, 0x1 ;  /* 0x000000010f067836 */ /* 0x040fe40000000000 */
[----:B------:R-:W-:Y:S02]  /*0450*/  VIADD R16, R16, 0x8 ;  /* 0x0000000810107836 */ /* 0x000fe40000000000 */
[----:B------:R-:W-:Y:S01]  /*0460*/  VIADD R8, R15, 0x2 ;  /* 0x000000020f087836 */ /* 0x000fe20000000000 */
[----:B--2---:R-:W-:-:S04]  /*0470*/  FSETP.GT.AND P3, PT, R18, R21, PT ;  /* 0x000000151200720b */ /* 0x004fc80003f64000 */
[----:B------:R-:W-:Y:S02]  /*0480*/  FSEL R21, R18, R21, P3 ;  /* 0x0000001512157208 */ /* 0x000fe40001800000 */
[----:B------:R-:W-:Y:S02]  /*0490*/  SEL R18, R14, R7, P2 ;  /* 0x000000070e127207 */ /* 0x000fe40001000000 */
[----:B------:R-:W-:Y:S02]  /*04a0*/  @!P6 SEL R14, R17, R13, P1 ;  /* 0x0000000d110ee207 */ /* 0x000fe40000800000 */
[CC--:B---3--:R-:W-:Y:S02]  /*04b0*/  FSETP.GT.AND P1, PT, R20.reuse, R21.reuse, PT ;  /* 0x000000151400720b */ /* 0x0c8fe40003f24000 */
[----:B----4-:R-:W-:Y:S02]  /*04c0*/  FSETP.GT.AND P2, PT, R19, R24, PT ;  /* 0x000000181300720b */ /* 0x010fe40003f44000 */
[----:B------:R-:W-:-:S02]  /*04d0*/  FSEL R21, R20, R21, P1 ;  /* 0x0000001514157208 */ /* 0x000fc40000800000 */
[----:B------:R-:W-:Y:S02]  /*04e0*/  SEL R18, R9, R18, P5 ;  /* 0x0000001209127207 */ /* 0x000fe40002800000 */
[----:B------:R-:W-:Y:S02]  /*04f0*/  FSEL R24, R19, R24, P2 ;  /* 0x0000001813187208 */ /* 0x000fe40001000000 */
[CC--:B-----5:R-:W-:Y:S02]  /*0500*/  FSETP.GT.AND P5, PT, R22.reuse, R21.reuse, PT ;  /* 0x000000151600720b */ /* 0x0e0fe40003fa4000 */
[----:B------:R-:W-:Y:S02]  /*0510*/  FSETP.GT.AND P6, PT, R23, R24, PT ;  /* 0x000000181700720b */ /* 0x000fe40003fc4000 */
[----:B------:R-:W-:Y:S02]  /*0520*/  FSEL R22, R22, R21, P5 ;  /* 0x0000001516167208 */ /* 0x000fe40002800000 */
[----:B------:R-:W-:-:S02]  /*0530*/  SEL R7, R15, R18, P0 ;  /* 0x000000120f077207 */ /* 0x000fc40000000000 */
[----:B------:R-:W-:Y:S02]  /*0540*/  SEL R14, R9, R14, P4 ;  /* 0x0000000e090e7207 */ /* 0x000fe40002000000 */
[----:B------:R-:W-:Y:S02]  /*0550*/  FSEL R24, R23, R24, P6 ;  /* 0x0000001817187208 */ /* 0x000fe40003000000 */
[----:B------:R-:W-:Y:S02]  /*0560*/  FSETP.GT.AND P4, PT, R27, R22, PT ;  /* 0x000000161b00720b */ /* 0x000fe40003f84000 */
[----:B------:R-:W-:Y:S02]  /*0570*/  SEL R7, R6, R7, P2 ;  /* 0x0000000706077207 */ /* 0x000fe40001000000 */
[----:B------:R-:W-:Y:S02]  /*0580*/  @!P1 SEL R6, R15, R14, P3 ;  /* 0x0000000e0f069207 */ /* 0x000fe40001800000 */
[----:B------:R-:W-:-:S02]  /*0590*/  ISETP.NE.AND P3, PT, R16, RZ, PT ;  /* 0x000000ff1000720c */ /* 0x000fc40003f65270 */
[-C--:B------:R-:W-:Y:S01]  /*05a0*/  FSETP.GT.AND P0, PT, R25, R24.reuse, PT ;  /* 0x000000181900720b */ /* 0x080fe20003f04000 */
[----:B------:R-:W-:Y:S01]  /*05b0*/  VIADD R20, R15, 0x3 ;  /* 0x000000030f147836 */ /* 0x000fe20000000000 */
[----:B------:R-:W-:Y:S02]  /*05c0*/  SEL R7, R8, R7, P6 ;  /* 0x0000000708077207 */ /* 0x000fe40003000000 */
[----:B------:R-:W-:Y:S02]  /*05d0*/  FSEL R25, R25, R24, P0 ;  /* 0x0000001819197208 */ /* 0x000fe40000000000 */
[----:B------:R-:W-:Y:S01]  /*05e0*/  FSEL R18, R27, R22, P4 ;  /* 0x000000161b127208 */ /* 0x000fe20002000000 */
[----:B------:R-:W-:Y:S01]  /*05f0*/  VIADD R13, R15, 0x4 ;  /* 0x000000040f0d7836 */ /* 0x000fe20000000000 */
[----:B------:R-:W-:Y:S02]  /*0600*/  FSETP.GT.AND P1, PT, R26, R25, PT ;  /* 0x000000191a00720b */ /* 0x000fe40003f24000 */
[----:B------:R-:W-:-:S02]  /*0610*/  SEL R14, R20, R7, P0 ;  /* 0x00000007140e7207 */ /* 0x000fc40000000000 */
[----:B------:R-:W-:Y:S02]  /*0620*/  FSETP.GT.AND P2, PT, R29, R18, PT ;  /* 0x000000121d00720b */ /* 0x000fe40003f44000 */
[----:B------:R-:W-:Y:S01]  /*0630*/  @!P4 SEL R20, R8, R6, P5 ;  /* 0x000000060814c207 */ /* 0x000fe20002800000 */
[----:B------:R-:W-:Y:S01]  /*0640*/  VIADD R15, R15, 0x8 ;  /* 0x000000080f0f7836 */ /* 0x000fe20000000000 */
[----:B------:R-:W-:Y:S02]  /*0650*/  SEL R14, R13, R14, P1 ;  /* 0x0000000e0d0e7207 */ /* 0x000fe40000800000 */
[----:B------:R-:W-:Y:S02]  /*0660*/  FSEL R26, R26, R25, P1 ;  /* 0x000000191a1a7208 */ /* 0x000fe40000800000 */
[----:B------:R-:W-:Y:S02]  /*0670*/  FSEL R18, R29, R18, P2 ;  /* 0x000000121d127208 */ /* 0x000fe40001000000 */
[----:B------:R-:W-:Y:S01]  /*0680*/  SEL R13, R13, R20, P2 ;  /* 0x000000140d0d7207 */ /* 0x000fe20001000000 */
[----:B------:R-:W-:Y:S06]  /*0690*/  @P3 BRA `(.L_x_2) ;  /* 0xfffffff800d83947 */ /* 0x000fec000383ffff */
[----:B------:R-:W-:-:S07]  /*06a0*/  VIADD R15, R15, 0xfffffffd ;  /* 0xfffffffd0f0f7836 */ /* 0x000fce0000000000 */
.L_x_1:
[----:B------:R-:W-:-:S13]  /*06b0*/  LOP3.LUT P0, RZ, R28, 0x7, RZ, 0xc0, !PT ;  /* 0x000000071cff7812 */ /* 0x000fda000780c0ff */
[----:B------:R-:W-:Y:S05]  /*06c0*/  @!P0 BRA `(.L_x_3) ;  /* 0x0000000400788947 */ /* 0x000fea0003800000 */
[----:B------:R-:W0:Y:S01]  /*06d0*/  LDC.U16 R2, c[0x0][0x384] ;  /* 0x0000e100ff027b82 */ /* 0x000e220000000400 */
[----:B------:R-:W-:Y:S01]  /*06e0*/  UPRMT UR5, UR4, 0x9910, URZ ;  /* 0x0000991004057896 */ /* 0x000fe200080000ff */
[----:B------:R-:W-:Y:S02]  /*06f0*/  PRMT R3, R10, 0x9910, RZ ;  /* 0x000099100a037816 */ /* 0x000fe400000000ff */
[----:B0-----:R-:W-:-:S05]  /*0700*/  PRMT R6, R2, 0x9910, RZ ;  /* 0x0000991002067816 */ /* 0x001fca00000000ff */
[----:B------:R-:W-:-:S04]  /*0710*/  IMAD R2, R6, R3, UR5 ;  /* 0x0000000506027e24 */ /* 0x000fc8000f8e0203 */
[----:B------:R-:W-:-:S05]  /*0720*/  IMAD.MOV R2, RZ, RZ, -R2 ;  /* 0x000000ffff027224 */ /* 0x000fca00078e0a02 */
[----:B------:R-:W-:-:S05]  /*0730*/  PRMT R3, R2, 0x7710, RZ ;  /* 0x0000771002037816 */ /* 0x000fca00000000ff */
[----:B------:R-:W-:-:S05]  /*0740*/  IMAD.IADD R2, R0, 0x1, R3 ;  /* 0x0000000100027824 */ /* 0x000fca00078e0203 */
[----:B------:R-:W-:-:S04]  /*0750*/  LOP3.LUT R2, R2, 0x7, RZ, 0xc0, !PT ;  /* 0x0000000702027812 */ /* 0x000fc800078ec0ff */
[C---:B------:R-:W-:Y:S01]  /*0760*/  LOP3.LUT P0, RZ, R2.reuse, 0x3, RZ, 0xc0, !PT ;  /* 0x0000000302ff7812 */ /* 0x040fe2000780c0ff */
[----:B------:R-:W-:-:S05]  /*0770*/  VIADD R3, R2, 0xffffffff ;  /* 0xffffffff02037836 */ /* 0x000fca0000000000 */
[----:B------:R-:W-:-:S13]  /*0780*/  ISETP.GE.U32.AND P1, PT, R3, 0x3, PT ;  /* 0x000000030300780c */ /* 0x000fda0003f26070 */
[----:B------:R-:W-:Y:S05]  /*0790*/  @!P1 BRA `(.L_x_4) ;  /* 0x0000000000989947 */ /* 0x000fea0003800000 */
[----:B------:R-:W0:Y:S08]  /*07a0*/  LDC.64 R2, c[0x0][0x398] ;  /* 0x0000e600ff027b82 */ /* 0x000e300000000a00 */
[----:B------:R-:W1:Y:S01]  /*07b0*/  LDC.64 R4, c[0x0][0x390] ;  /* 0x0000e400ff047b82 */ /* 0x000e620000000a00 */
[----:B0-----:R-:W-:-:S05]  /*07c0*/  IMAD.WIDE R2, R15, 0x4, R2 ;  /* 0x000000040f027825 */ /* 0x001fca00078e0202 */
[----:B------:R-:W2:Y:S01]  /*07d0*/  LDG.E R17, desc[UR8][R2.64] ;  /* 0x0000000802117981 */ /* 0x000ea2000c1e1900 */
[----:B-1----:R-:W-:-:S03]  /*07e0*/  IMAD.WIDE R4, R15, 0x4, R4 ;  /* 0x000000040f047825 */ /* 0x002fc600078e0204 */
[----:B------:R-:W3:Y:S04]  /*07f0*/  LDG.E R16, desc[UR8][R2.64+0x4] ;  /* 0x0000040802107981 */ /* 0x000ee8000c1e1900 */
[----:B------:R-:W4:Y:S04]  /*0800*/  LDG.E R9, desc[UR8][R4.64] ;  /* 0x0000000804097981 */ /* 0x000f28000c1e1900 */
[----:B------:R-:W5:Y:S04]  /*0810*/  LDG.E R8, desc[UR8][R4.64+0x4] ;  /* 0x0000040804087981 */ /* 0x000f68000c1e1900 */
[----:B------:R-:W5:Y:S04]  /*0820*/  LDG.E R21, desc[UR8][R2.64+0x8] ;  /* 0x0000080802157981 */ /* 0x000f68000c1e1900 */
[----:B------:R-:W5:Y:S04]  /*0830*/  LDG.E R19, desc[UR8][R4.64+0x8] ;  /* 0x0000080804137981 */ /* 0x000f68000c1e1900 */
[----:B------:R0:W5:Y:S04]  /*0840*/  LDG.E R7, desc[UR8][R2.64+0xc] ;  /* 0x00000c0802077981 */ /* 0x000168000c1e1900 */
[----:B------:R-:W5:Y:S01]  /*0850*/  LDG.E R23, desc[UR8][R4.64+0xc] ;  /* 0x00000c0804177981 */ /* 0x000f62000c1e1900 */
[----:B0-----:R-:W-:-:S02]  /*0860*/  VIADD R3, R15, 0x1 ;  /* 0x000000010f037836 */ /* 0x001fc40000000000 */
[----:B------:R-:W-:Y:S01]  /*0870*/  VIADD R2, R15, 0x2 ;  /* 0x000000020f027836 */ /* 0x000fe20000000000 */
[----:B--2---:R-:W-:-:S04]  /*0880*/  FSETP.GT.AND P1, PT, R17, R18, PT ;  /* 0x000000121100720b */ /* 0x004fc80003f24000 */
[----:B------:R-:W-:Y:S02]  /*0890*/  FSEL R17, R17, R18, P1 ;  /* 0x0000001211117208 */ /* 0x000fe40000800000 */
[CC--:B----4-:R-:W-:Y:S02]  /*08a0*/  FSETP.GT.AND P6, PT, R9.reuse, R26.reuse, PT ;  /* 0x0000001a0900720b */ /* 0x0d0fe40003fc4000 */
[CC--:B---3--:R-:W-:Y:S02]  /*08b0*/  FSETP.GT.AND P2, PT, R16.reuse, R17.reuse, PT ;  /* 0x000000111000720b */ /* 0x0c8fe40003f44000 */
[----:B------:R-:W-:Y:S02]  /*08c0*/  FSEL R9, R9, R26, P6 ;  /* 0x0000001a09097208 */ /* 0x000fe40003000000 */
[----:B------:R-:W-:Y:S02]  /*08d0*/  FSEL R16, R16, R17, P2 ;  /* 0x0000001110107208 */ /* 0x000fe40001000000 */
[----:B-----5:R-:W-:-:S02]  /*08e0*/  FSETP.GT.AND P3, PT, R8, R9, PT ;  /* 0x000000090800720b */ /* 0x020fc40003f64000 */
[CC--:B------:R-:W-:Y:S02]  /*08f0*/  FSETP.GT.AND P4, PT, R21.reuse, R16.reuse, PT ;  /* 0x000000101500720b */ /* 0x0c0fe40003f84000 */
[----:B------:R-:W-:Y:S02]  /*0900*/  FSEL R8, R8, R9, P3 ;  /* 0x0000000908087208 */ /* 0x000fe40001800000 */
[----:B------:R-:W-:Y:S02]  /*0910*/  FSEL R16, R21, R16, P4 ;  /* 0x0000001015107208 */ /* 0x000fe40002000000 */
[----:B------:R-:W-:Y:S02]  /*0920*/  SEL R14, R15, R14, P6 ;  /* 0x0000000e0f0e7207 */ /* 0x000fe40003000000 */
[----:B------:R-:W-:Y:S02]  /*0930*/  FSETP.GT.AND P5, PT, R19, R8, PT ;  /* 0x000000081300720b */ /* 0x000fe40003fa4000 */
[----:B------:R-:W-:-:S02]  /*0940*/  FSETP.GT.AND P6, PT, R7, R16, PT ;  /* 0x000000100700720b */ /* 0x000fc40003fc4000 */
[----:B------:R-:W-:Y:S02]  /*0950*/  FSEL R8, R19, R8, P5 ;  /* 0x0000000813087208 */ /* 0x000fe40002800000 */
[----:B------:R-:W-:Y:S02]  /*0960*/  SEL R14, R3, R14, P3 ;  /* 0x0000000e030e7207 */ /* 0x000fe40001800000 */
[C---:B------:R-:W-:Y:S01]  /*0970*/  @!P2 SEL R3, R15.reuse, R13, P1 ;  /* 0x0000000d0f03a207 */ /* 0x040fe20000800000 */
[----:B------:R-:W-:Y:S01]  /*0980*/  VIADD R13, R15, 0x3 ;  /* 0x000000030f0d7836 */ /* 0x000fe20000000000 */
[----:B------:R-:W-:Y:S02]  /*0990*/  FSETP.GT.AND P1, PT, R23, R8, PT ;  /* 0x000000081700720b */ /* 0x000fe40003f24000 */
[----:B------:R-:W-:Y:S01]  /*09a0*/  SEL R14, R2, R14, P5 ;  /* 0x0000000e020e7207 */ /* 0x000fe20002800000 */
[----:B------:R-:W-:Y:S01]  /*09b0*/  VIADD R15, R15, 0x4 ;  /* 0x000000040f0f7836 */ /* 0x000fe20000000000 */
[----:B------:R-:W-:-:S02]  /*09c0*/  FSEL R26, R23, R8, P1 ;  /* 0x00000008171a7208 */ /* 0x000fc40000800000 */
[----:B------:R-:W-:Y:S02]  /*09d0*/  SEL R14, R13, R14, P1 ;  /* 0x0000000e0d0e7207 */ /* 0x000fe40000800000 */
[----:B------:R-:W-:Y:S02]  /*09e0*/  FSEL R18, R7, R16, P6 ;  /* 0x0000001007127208 */ /* 0x000fe40003000000 */
[----:B------:R-:W-:-:S07]  /*09f0*/  @!P6 SEL R13, R2, R3, P4 ;  /* 0x00000003020de207 */ /* 0x000fce0002000000 */
.L_x_4:
[----:B------:R-:W-:Y:S05]  /*0a00*/  @!P0 BRA `(.L_x_3) ;  /* 0x0000000000a88947 */ /* 0x000fea0003800000 */
[----:B------:R-:W-:Y:S01]  /*0a10*/  PRMT R3, R11, 0x9910, RZ ;  /* 0x000099100b037816 */ /* 0x000fe200000000ff */
[----:B------:R-:W0:Y:S04]  /*0a20*/  LDC.64 R4, c[0x0][0x398] ;  /* 0x0000e600ff047b82 */ /* 0x000e280000000a00 */
[----:B------:R-:W-:-:S04]  /*0a30*/  IMAD R6, R6, R3, UR5 ;  /* 0x0000000506067e24 */ /* 0x000fc8000f8e0203 */
[----:B------:R-:W-:-:S05]  /*0a40*/  IMAD.MOV R3, RZ, RZ, -R6 ;  /* 0x000000ffff037224 */ /* 0x000fca00078e0a06 */
[----:B------:R-:W-:-:S05]  /*0a50*/  PRMT R3, R3, 0x7710, RZ ;  /* 0x0000771003037816 */ /* 0x000fca00000000ff */
[----:B------:R-:W-:Y:S02]  /*0a60*/  IMAD.IADD R16, R0, 0x1, R3 ;  /* 0x0000000100107824 */ /* 0x000fe400078e0203 */
[----:B------:R-:W1:Y:S03]  /*0a70*/  LDC.64 R2, c[0x0][0x390] ;  /* 0x0000e400ff027b82 */ /* 0x000e660000000a00 */
[----:B------:R-:W-:-:S04]  /*0a80*/  LOP3.LUT R0, R16, 0x3, RZ, 0xc0, !PT ;  /* 0x0000000310007812 */ /* 0x000fc800078ec0ff */
[----:B------:R-:W-:-:S13]  /*0a90*/  ISETP.NE.AND P0, PT, R0, 0x1, PT ;  /* 0x000000010000780c */ /* 0x000fda0003f05270 */
[C---:B0-----:R-:W-:Y:S02]  /*0aa0*/  @P0 IMAD.WIDE R8, R15.reuse, 0x4, R4 ;  /* 0x000000040f080825 */ /* 0x041fe400078e0204 */
[----:B------:R-:W0:Y:S03]  /*0ab0*/  LDC.64 R4, c[0x0][0x390] ;  /* 0x0000e400ff047b82 */ /* 0x000e260000000a00 */
[----:B------:R-:W2:Y:S01]  /*0ac0*/  @P0 LDG.E R19, desc[UR8][R8.64] ;  /* 0x0000000808130981 */ /* 0x000ea2000c1e1900 */
[----:B-1----:R-:W-:-:S03]  /*0ad0*/  @P0 IMAD.WIDE R6, R15, 0x4, R2 ;  /* 0x000000040f060825 */ /* 0x002fc600078e0202 */
[----:B------:R1:W3:Y:S01]  /*0ae0*/  @P0 LDG.E R0, desc[UR8][R8.64+0x4] ;  /* 0x0000040808000981 */ /* 0x0002e2000c1e1900 */
[----:B------:R-:W4:Y:S03]  /*0af0*/  LDC.64 R2, c[0x0][0x398] ;  /* 0x0000e600ff027b82 */ /* 0x000f260000000a00 */
[----:B------:R-:W5:Y:S04]  /*0b00*/  @P0 LDG.E R17, desc[UR8][R6.64] ;  /* 0x0000000806110981 */ /* 0x000f68000c1e1900 */
[----:B------:R3:W4:Y:S01]  /*0b10*/  @P0 LDG.E R20, desc[UR8][R6.64+0x4] ;  /* 0x0000040806140981 */ /* 0x000722000c1e1900 */
[----:B------:R-:W-:Y:S01]  /*0b20*/  LOP3.LUT R16, R16, 0x1, RZ, 0xc0, !PT ;  /* 0x0000000110107812 */ /* 0x000fe200078ec0ff */
[----:B-1----:R-:W-:-:S03]  /*0b30*/  @P0 VIADD R9, R15, 0x1 ;  /* 0x000000010f090836 */ /* 0x002fc60000000000 */
[----:B------:R-:W-:Y:S02]  /*0b40*/  ISETP.NE.U32.AND P1, PT, R16, 0x1, PT ;  /* 0x000000011000780c */ /* 0x000fe40003f25070 */
[----:B--2---:R-:W-:-:S04]  /*0b50*/  @P0 FSETP.GT.AND P3, PT, R19, R18, PT ;  /* 0x000000121300020b */ /* 0x004fc80003f64000 */
[----:B------:R-:W-:Y:S02]  /*0b60*/  @P0 FSEL R19, R19, R18, P3 ;  /* 0x0000001213130208 */ /* 0x000fe40001800000 */
[CC--:B-----5:R-:W-:Y:S02]  /*0b70*/  @P0 FSETP.GT.AND P2, PT, R17.reuse, R26.reuse, PT ;  /* 0x0000001a1100020b */ /* 0x0e0fe40003f44000 */
[----:B---3--:R-:W-:Y:S02]  /*0b80*/  FSETP.GT.OR P4, PT, R0, R19, !P0 ;  /* 0x000000130000720b */ /* 0x008fe40004784400 */
[----:B------:R-:W-:Y:S02]  /*0b90*/  @P0 FSEL R17, R17, R26, P2 ;  /* 0x0000001a11110208 */ /* 0x000fe40001000000 */
[----:B------:R-:W-:Y:S02]  /*0ba0*/  @P0 SEL R6, R15, R14, P2 ;  /* 0x0000000e0f060207 */ /* 0x000fe40001000000 */
[----:B----4-:R-:W-:-:S04]  /*0bb0*/  @P0 FSETP.GT.AND P2, PT, R20, R17, PT ;  /* 0x000000111400020b */ /* 0x010fc80003f44000 */
[----:B------:R-:W-:-:S03]  /*0bc0*/  @P0 SEL R14, R9, R6, P2 ;  /* 0x00000006090e0207 */ /* 0x000fc60001000000 */
[C---:B------:R-:W-:Y:S01]  /*0bd0*/  @!P4 SEL R9, R15.reuse, R13, P3 ;  /* 0x0000000d0f09c207 */ /* 0x040fe20001800000 */
[----:B------:R-:W-:-:S04]  /*0be0*/  @P0 VIADD R15, R15, 0x2 ;  /* 0x000000020f0f0836 */ /* 0x000fc80000000000 */
[----:B0-----:R-:W-:-:S04]  /*0bf0*/  @!P1 IMAD.WIDE R4, R15, 0x4, R4 ;  /* 0x000000040f049825 */ /* 0x001fc800078e0204 */
[----:B------:R-:W-:Y:S02]  /*0c00*/  @!P1 IMAD.WIDE R2, R15, 0x4, R2 ;  /* 0x000000040f029825 */ /* 0x000fe400078e0202 */
[----:B------:R-:W2:Y:S04]  /*0c10*/  @!P1 LDG.E R5, desc[UR8][R4.64] ;  /* 0x0000000804059981 */ /* 0x000ea8000c1e1900 */
[----:B------:R-:W3:Y:S01]  /*0c20*/  @!P1 LDG.E R3, desc[UR8][R2.64] ;  /* 0x0000000802039981 */ /* 0x000ee2000c1e1900 */
[----:B------:R-:W-:Y:S02]  /*0c30*/  @P0 FSETP.GT.AND P3, PT, R0, R19, PT ;  /* 0x000000130000020b */ /* 0x000fe40003f64000 */
[----:B------:R-:W-:Y:S02]  /*0c40*/  @P0 FSEL R26, R20, R17, P2 ;  /* 0x00000011141a0208 */ /* 0x000fe40001000000 */
[----:B------:R-:W-:Y:S01]  /*0c50*/  @P0 FSEL R18, R0, R19, P3 ;  /* 0x0000001300120208 */ /* 0x000fe20001800000 */
[----:B------:R-:W-:Y:S01]  /*0c60*/  @P0 IMAD.MOV.U32 R13, RZ, RZ, R9 ;  /* 0x000000ffff0d0224 */ /* 0x000fe200078e0009 */
[----:B--2---:R-:W-:-:S02]  /*0c70*/  @!P1 FSETP.GT.AND P2, PT, R5, R26, PT ;  /* 0x0000001a0500920b */ /* 0x004fc40003f44000 */
[----:B---3--:R-:W-:Y:S02]  /*0c80*/  @!P1 FSETP.GT.AND P3, PT, R3, R18, PT ;  /* 0x000000120300920b */ /* 0x008fe40003f64000 */
[C---:B------:R-:W-:Y:S02]  /*0c90*/  @!P1 SEL R14, R15.reuse, R14, P2 ;  /* 0x0000000e0f0e9207 */ /* 0x040fe40001000000 */
[----:B------:R-:W-:-:S09]  /*0ca0*/  @!P1 SEL R13, R15, R13, P3 ;  /* 0x0000000d0f0d9207 */ /* 0x000fd20001800000 */
.L_x_3:
[----:B------:R-:W-:-:S13]  /*0cb0*/  ISETP.NE.AND P0, PT, R14, R13, PT ;  /* 0x0000000d0e00720c */ /* 0x000fda0003f05270 */
[----:B------:R-:W-:Y:S05]  /*0cc0*/  @P0 BRA `(.L_x_5) ;  /* 0x0000000000340947 */ /* 0x000fea0003800000 */
[----:B------:R-:W0:Y:S01]  /*0cd0*/  LDCU UR5, c[0x0][0x388] ;  /* 0x00007100ff0577ac */ /* 0x000e220008000800 */
[----:B------:R-:W-:Y:S02]  /*0ce0*/  VIADD R12, R12, 0x1 ;  /* 0x000000010c0c7836 */ /* 0x000fe40000000000 */
[----:B------:R-:W-:Y:S02]  /*0cf0*/  VIADD R10, R10, 0x1 ;  /* 0x000000010a0a7836 */ /* 0x000fe40000000000 */
[----:B------:R-:W-:Y:S01]  /*0d00*/  VIADD R11, R11, 0x1 ;  /* 0x000000010b0b7836 */ /* 0x000fe20000000000 */
[----:B0-----:R-:W-:-:S13]  /*0d10*/  ISETP.NE.AND P0, PT, R12, UR5, PT ;  /* 0x000000050c007c0c */ /* 0x001fda000bf05270 */
[----:B------:R-:W-:Y:S05]  /*0d20*/  @P0 BRA `(.L_x_6) ;  /* 0xfffffff000e80947 */ /* 0x000fea000383ffff */
.L_x_0:
[----:B------:R-:W0:Y:S01]  /*0d30*/  LDC R5, c[0x0][0x380] ;  /* 0x0000e000ff057b82 */ /* 0x000e220000000800 */
[----:B------:R-:W-:-:S07]  /*0d40*/  IMAD.MOV.U32 R7, RZ, RZ, 0x1 ;  /* 0x00000001ff077424 */ /* 0x000fce00078e00ff */
[----:B------:R-:W1:Y:S01]  /*0d50*/  LDC.64 R2, c[0x0][0x3a0] ;  /* 0x0000e800ff027b82 */ /* 0x000e620000000a00 */
[----:B0-----:R-:W-:-:S04]  /*0d60*/  VIADD R5, R5, UR7 ;  /* 0x0000000705057c36 */ /* 0x001fc80008000000 */
[----:B-1----:R-:W-:-:S05]  /*0d70*/  IMAD.WIDE R2, R5, 0x4, R2 ;  /* 0x0000000405027825 */ /* 0x002fca00078e0202 */
[----:B------:R-:W-:Y:S01]  /*0d80*/  STG.E desc[UR8][R2.64], R7 ;  /* 0x0000000702007986 */ /* 0x000fe2000c101908 */
[----:B------:R-:W-:Y:S05]  /*0d90*/  EXIT ;  /* 0x000000000000794d */ /* 0x000fea0003800000 */
.L_x_5:
[----:B------:R-:W0:Y:S08]  /*0da0*/  LDC R0, c[0x0][0x380] ;  /* 0x0000e000ff007b82 */ /* 0x000e300000000800 */
[----:B------:R-:W1:Y:S01]  /*0db0*/  LDC.64 R2, c[0x0][0x3a0] ;  /* 0x0000e800ff027b82 */ /* 0x000e620000000a00 */
[----:B0-----:R-:W-:-:S04]  /*0dc0*/  VIADD R5, R0, UR7 ;  /* 0x0000000700057c36 */ /* 0x001fc80008000000 */
[----:B-1----:R-:W-:-:S05]  /*0dd0*/  IMAD.WIDE R2, R5, 0x4, R2 ;  /* 0x0000000405027825 */ /* 0x002fca00078e0202 */
[----:B------:R-:W-:Y:S01]  /*0de0*/  STG.E desc[UR8][R2.64], RZ ;  /* 0x000000ff02007986 */ /* 0x000fe2000c101908 */
[----:B------:R-:W-:Y:S05]  /*0df0*/  EXIT ;  /* 0x000000000000794d */ /* 0x000fea0003800000 */
.L_x_7:
[----:B------:R-:W-:-:S00]  /*0e00*/  BRA `(.L_x_7) ;  /* 0xfffffffc00fc7947 */ /* 0x000fc0000383ffff */
[----:B------:R-:W-:-:S00]  /*0e10*/  NOP ;  /* 0x0000000000007918 */ /* 0x000fc00000000000 */
        /* <DEDUP_REMOVED lines=14> */
.L_x_8:


//--------------------- .nv.shared.reserved.0     --------------------------
	.section	.nv.shared.reserved.0,"aw",@nobits
	.weak		__nv_reservedSMEM_offset_0_alias
	.size		__nv_reservedSMEM_offset_0_alias, 0, 64
	.other		__nv_reservedSMEM_offset_0_alias,@"STO_CUDA_RESERVED_SHARED STV_DEFAULT"
__nv_reservedSMEM_offset_0_alias:
	.zero		0
	.zero		64


//--------------------- .nv.constant0._Z23multiClassTestingKerneliiiiPfS_Pi --------------------------
	.section	.nv.constant0._Z23multiClassTestingKerneliiiiPfS_Pi,"a",@progbits
	.sectionflags	@""
	.align	4
.nv.constant0._Z23multiClassTestingKerneliiiiPfS_Pi:
	.zero		936


//--------------------- SYMBOLS --------------------------

	.type		.nv.reservedSmem.offset0,@object
	.size		.nv.reservedSmem.offset0,0x4
